	.headerflags	@"EF_CUDA_TEXMODE_UNIFIED EF_CUDA_64BIT_ADDRESS EF_CUDA_ACCELERATORS EF_CUDA_SM90 EF_CUDA_VIRTUAL_SM(EF_CUDA_SM90)"
	.elftype	@"ET_EXEC"


//--------------------- .nv.info                  --------------------------
	.section	.nv.info,"",@"SHT_CUDA_INFO"
	.align	4


	//----- nvinfo : EIATTR_REGCOUNT
	.align		4
        /*0000*/ 	.byte	0x04, 0x2f
        /*0002*/ 	.short	(.L_3 - .L_2)
	.align		4
.L_2:
        /*0004*/ 	.word	index@(triton_poi_fused__native_batch_norm_legit_no_training_relu_0)
        /*0008*/ 	.word	0x00000011


	//----- nvinfo : EIATTR_MIN_STACK_SIZE
	.align		4
.L_3:
        /*000c*/ 	.byte	0x04, 0x12
        /*000e*/ 	.short	(.L_5 - .L_4)
	.align		4
.L_4:
        /*0010*/ 	.word	index@(triton_poi_fused__native_batch_norm_legit_no_training_relu_0)
        /*0014*/ 	.word	0x00000000


	//----- nvinfo : EIATTR_FRAME_SIZE
	.align		4
.L_5:
        /*0018*/ 	.byte	0x04, 0x11
        /*001a*/ 	.short	(.L_7 - .L_6)
	.align		4
.L_6:
        /*001c*/ 	.word	index@(triton_poi_fused__native_batch_norm_legit_no_training_relu_0)
        /*0020*/ 	.word	0x00000000


	//----- nvinfo : EIATTR_MIN_STACK_SIZE
	.align		4
.L_7:
        /*0024*/ 	.byte	0x04, 0x12
        /*0026*/ 	.short	(.L_9 - .L_8)
	.align		4
.L_8:
        /*0028*/ 	.word	index@(triton_poi_fused__native_batch_norm_legit_no_training_relu_0)
        /*002c*/ 	.word	0x00000000
.L_9:


//--------------------- .nv.info.triton_poi_fused__native_batch_norm_legit_no_training_relu_0 --------------------------
	.section	.nv.info.triton_poi_fused__native_batch_norm_legit_no_training_relu_0,"",@"SHT_CUDA_INFO"
	.sectionflags	@""
	.align	4


	//----- nvinfo : EIATTR_CUDA_API_VERSION
	.align		4
        /*0000*/ 	.byte	0x04, 0x37
        /*0002*/ 	.short	(.L_11 - .L_10)
.L_10:
        /*0004*/ 	.word	0x0000007c


	//----- nvinfo : EIATTR_KPARAM_INFO
	.align		4
.L_11:
        /*0008*/ 	.byte	0x04, 0x17
        /*000a*/ 	.short	(.L_13 - .L_12)
.L_12:
        /*000c*/ 	.word	0x00000000
        /*0010*/ 	.short	0x0006
        /*0012*/ 	.short	0x0030
        /*0014*/ 	.byte	0x00, 0xf0, 0x11, 0x00


	//----- nvinfo : EIATTR_KPARAM_INFO
	.align		4
.L_13:
        /*0018*/ 	.byte	0x04, 0x17
        /*001a*/ 	.short	(.L_15 - .L_14)
.L_14:
        /*001c*/ 	.word	0x00000000
        /*0020*/ 	.short	0x0005
        /*0022*/ 	.short	0x0028
        /*0024*/ 	.byte	0x00, 0xf4, 0x21, 0x00


	//----- nvinfo : EIATTR_KPARAM_INFO
	.align		4
.L_15:
        /*0028*/ 	.byte	0x04, 0x17
        /*002a*/ 	.short	(.L_17 - .L_16)
.L_16:
        /*002c*/ 	.word	0x00000000
        /*0030*/ 	.short	0x0004
        /*0032*/ 	.short	0x0020
        /*0034*/ 	.byte	0x00, 0xf4, 0x21, 0x00


	//----- nvinfo : EIATTR_KPARAM_INFO
	.align		4
.L_17:
        /*0038*/ 	.byte	0x04, 0x17
        /*003a*/ 	.short	(.L_19 - .L_18)
.L_18:
        /*003c*/ 	.word	0x00000000
        /*0040*/ 	.short	0x0003
        /*0042*/ 	.short	0x0018
        /*0044*/ 	.byte	0x00, 0xf4, 0x21, 0x00


	//----- nvinfo : EIATTR_KPARAM_INFO
	.align		4
.L_19:
        /*0048*/ 	.byte	0x04, 0x17
        /*004a*/ 	.short	(.L_21 - .L_20)
.L_20:
        /*004c*/ 	.word	0x00000000
        /*0050*/ 	.short	0x0002
        /*0052*/ 	.short	0x0010
        /*0054*/ 	.byte	0x00, 0xf4, 0x21, 0x00


	//----- nvinfo : EIATTR_KPARAM_INFO
	.align		4
.L_21:
        /*0058*/ 	.byte	0x04, 0x17
        /*005a*/ 	.short	(.L_23 - .L_22)
.L_22:
        /*005c*/ 	.word	0x00000000
        /*0060*/ 	.short	0x0001
        /*0062*/ 	.short	0x0008
        /*0064*/ 	.byte	0x00, 0xf4, 0x21, 0x00


	//----- nvinfo : EIATTR_KPARAM_INFO
	.align		4
.L_23:
        /*0068*/ 	.byte	0x04, 0x17
        /*006a*/ 	.short	(.L_25 - .L_24)
.L_24:
        /*006c*/ 	.word	0x00000000
        /*0070*/ 	.short	0x0000
        /*0072*/ 	.short	0x0000
        /*0074*/ 	.byte	0x00, 0xf4, 0x21, 0x00


	//----- nvinfo : EIATTR_SPARSE_MMA_MASK
	.align		4
.L_25:
        /*0078*/ 	.byte	0x03, 0x50
        /*007a*/ 	.short	0x0000


	//----- nvinfo : EIATTR_MAXREG_COUNT
	.align		4
        /*007c*/ 	.byte	0x03, 0x1b
        /*007e*/ 	.short	0x00ff


	//----- nvinfo : EIATTR_EXIT_INSTR_OFFSETS
	.align		4
        /*0080*/ 	.byte	0x04, 0x1c
        /*0082*/ 	.short	(.L_27 - .L_26)


	//   ....[0]....
.L_26:
        /*0084*/ 	.word	0x00000350


	//----- nvinfo : EIATTR_REQNTID
	.align		4
.L_27:
        /*0088*/ 	.byte	0x04, 0x10
        /*008a*/ 	.short	(.L_29 - .L_28)
.L_28:
        /*008c*/ 	.word	0x00000100
        /*0090*/ 	.word	0x00000001
        /*0094*/ 	.word	0x00000001


	//----- nvinfo : EIATTR_CBANK_PARAM_SIZE
	.align		4
.L_29:
        /*0098*/ 	.byte	0x03, 0x19
        /*009a*/ 	.short	0x0034


	//----- nvinfo : EIATTR_PARAM_CBANK
	.align		4
        /*009c*/ 	.byte	0x04, 0x0a
        /*009e*/ 	.short	(.L_31 - .L_30)
	.align		4
.L_30:
        /*00a0*/ 	.word	index@(.nv.constant0.triton_poi_fused__native_batch_norm_legit_no_training_relu_0)
        /*00a4*/ 	.short	0x0210
        /*00a6*/ 	.short	0x0034


	//----- nvinfo : EIATTR_SW_WAR
	.align		4
.L_31:
        /*00a8*/ 	.byte	0x04, 0x36
        /*00aa*/ 	.short	(.L_33 - .L_32)
.L_32:
        /*00ac*/ 	.word	0x00000008
.L_33:


//--------------------- .nv.callgraph             --------------------------
	.section	.nv.callgraph,"",@"SHT_CUDA_CALLGRAPH"
	.align	4
	.sectionentsize	8
	.align		4
        /*0000*/ 	.word	0x00000000
	.align		4
        /*0004*/ 	.word	0xffffffff
	.align		4
        /*0008*/ 	.word	0x00000000
	.align		4
        /*000c*/ 	.word	0xfffffffe
	.align		4
        /*0010*/ 	.word	0x00000000
	.align		4
        /*0014*/ 	.word	0xfffffffd
	.align		4
        /*0018*/ 	.word	0x00000000
	.align		4
        /*001c*/ 	.word	0xfffffffc


//--------------------- .nv.constant4             --------------------------
	.section	.nv.constant4,"a",@progbits
	.align	8
	.align		8
.nv.constant4:
        /*0000*/ 	.dword	_$_str
	.align		8
        /*0008*/ 	.dword	_$_str_$_2


//--------------------- .text.triton_poi_fused__native_batch_norm_legit_no_training_relu_0 --------------------------
	.section	.text.triton_poi_fused__native_batch_norm_legit_no_training_relu_0,"ax",@progbits
	.align	128
        .global         triton_poi_fused__native_batch_norm_legit_no_training_relu_0
        .type           triton_poi_fused__native_batch_norm_legit_no_training_relu_0,@function
        .size           triton_poi_fused__native_batch_norm_legit_no_training_relu_0,(.L_x_1 - triton_poi_fused__native_batch_norm_legit_no_training_relu_0)
        .other          triton_poi_fused__native_batch_norm_legit_no_training_relu_0,@"STO_CUDA_ENTRY STV_DEFAULT"
triton_poi_fused__native_batch_norm_legit_no_training_relu_0:
.text.triton_poi_fused__native_batch_norm_legit_no_training_relu_0:
[----:B------:R-:W-:Y:S01]  /*0000*/  LDC R1, c[0x0][0x28] ;  /* 0x00000a00ff017b82 */ /* 0x000fe20000000800 */
[----:B------:R-:W1:Y:S07]  /*0010*/  S2R R0, SR_TID.X ;  /* 0x0000000000007919 */ /* 0x000e6e0000002100 */
[----:B------:R-:W2:Y:S01]  /*0020*/  LDC.64 R6, c[0x0][0x220] ;  /* 0x00008800ff067b82 */ /* 0x000ea20000000a00 */
[----:B------:R-:W-:Y:S01]  /*0030*/  ULDC.64 UR4, c[0x0][0x208] ;  /* 0x0000820000047ab9 */ /* 0x000fe20000000a00 */
[----:B------:R-:W3:Y:S06]  /*0040*/  S2R R5, SR_CTAID.X ;  /* 0x0000000000057919 */ /* 0x000eec0000002500 */
[----:B------:R-:W4:Y:S08]  /*0050*/  LDC.64 R8, c[0x0][0x228] ;  /* 0x00008a00ff087b82 */ /* 0x000f300000000a00 */
[----:B------:R-:W5:Y:S01]  /*0060*/  LDC.64 R10, c[0x0][0x230] ;  /* 0x00008c00ff0a7b82 */ /* 0x000f620000000a00 */
[----:B-1----:R-:W-:-:S02]  /*0070*/  SHF.L.U32 R0, R0, 0x1, RZ ;  /* 0x0000000100007819 */ /* 0x002fc400000006ff */
[----:B---3--:R-:W-:Y:S02]  /*0080*/  SHF.R.S32.HI R3, RZ, 0x16, R5 ;  /* 0x00000016ff037819 */ /* 0x008fe40000011405 */
[----:B------:R-:W-:Y:S02]  /*0090*/  LOP3.LUT R0, R0, 0x1fe, RZ, 0xc0, !PT ;  /* 0x000001fe00007812 */ /* 0x000fe400078ec0ff */
[----:B------:R-:W-:Y:S02]  /*00a0*/  SGXT R3, R3, 0x1 ;  /* 0x000000010303781a */ /* 0x000fe40000000200 */
[----:B------:R-:W-:Y:S02]  /*00b0*/  LEA R0, R5, R0, 0x9 ;  /* 0x0000000005007211 */ /* 0x000fe400078e48ff */
[----:B------:R-:W1:Y:S02]  /*00c0*/  LDC.64 R4, c[0x0][0x218] ;  /* 0x00008600ff047b82 */ /* 0x000e640000000a00 */
[----:B------:R-:W-:-:S04]  /*00d0*/  LEA.HI R3, R3, R0, RZ, 0xe ;  /* 0x0000000003037211 */ /* 0x000fc800078f70ff */
[----:B------:R-:W-:-:S04]  /*00e0*/  SHF.R.S32.HI R3, RZ, 0xe, R3 ;  /* 0x0000000eff037819 */ /* 0x000fc80000011403 */
[----:B------:R-:W-:-:S04]  /*00f0*/  LEA.HI R2, R3, R3, RZ, 0x5 ;  /* 0x0000000303027211 */ /* 0x000fc800078f28ff */
[----:B------:R-:W-:-:S04]  /*0100*/  LOP3.LUT R2, R2, 0xffffffe0, RZ, 0xc0, !PT ;  /* 0xffffffe002027812 */ /* 0x000fc800078ec0ff */
[----:B------:R-:W-:Y:S02]  /*0110*/  IADD3 R13, R3, -R2, RZ ;  /* 0x80000002030d7210 */ /* 0x000fe40007ffe0ff */
[----:B------:R-:W3:Y:S03]  /*0120*/  LDC.64 R2, c[0x0][0x210] ;  /* 0x00008400ff027b82 */ /* 0x000ee60000000a00 */
[----:B--2---:R-:W-:-:S06]  /*0130*/  IMAD.WIDE R6, R13, 0x4, R6 ;  /* 0x000000040d067825 */ /* 0x004fcc00078e0206 */
[----:B------:R-:W2:Y:S01]  /*0140*/  LDG.E.EL R6, desc[UR4][R6.64] ;  /* 0x0000000406067981 */ /* 0x000ea2000c2e1900 */
[----:B-1----:R-:W-:-:S05]  /*0150*/  IMAD.WIDE R4, R13, 0x4, R4 ;  /* 0x000000040d047825 */ /* 0x002fca00078e0204 */
[----:B------:R1:W2:Y:S01]  /*0160*/  LDG.E.EL R12, desc[UR4][R4.64] ;  /* 0x00000004040c7981 */ /* 0x0002a2000c2e1900 */
[----:B---3--:R-:W-:Y:S01]  /*0170*/  IMAD.WIDE R2, R0, 0x4, R2 ;  /* 0x0000000400027825 */ /* 0x008fe200078e0202 */
[----:B------:R-:W-:Y:S01]  /*0180*/  HFMA2.MMA R14, -RZ, RZ, 1.625, 0 ;  /* 0x3e800000ff0e7435 */ /* 0x000fe200000001ff */
[----:B-1----:R-:W1:Y:S04]  /*0190*/  LDC.64 R4, c[0x0][0x238] ;  /* 0x00008e00ff047b82 */ /* 0x002e680000000a00 */
[----:B------:R-:W3:Y:S01]  /*01a0*/  LDG.E.64 R2, desc[UR4][R2.64] ;  /* 0x0000000402027981 */ /* 0x000ee2000c1e1b00 */
[----:B----4-:R-:W-:-:S04]  /*01b0*/  IMAD.WIDE R8, R13, 0x4, R8 ;  /* 0x000000040d087825 */ /* 0x010fc800078e0208 */
[----:B-----5:R-:W-:Y:S02]  /*01c0*/  IMAD.WIDE R10, R13, 0x4, R10 ;  /* 0x000000040d0a7825 */ /* 0x020fe400078e020a */
[----:B------:R-:W4:Y:S04]  /*01d0*/  LDG.E.EL R8, desc[UR4][R8.64] ;  /* 0x0000000408087981 */ /* 0x000f28000c2e1900 */
[----:B------:R-:W4:Y:S01]  /*01e0*/  LDG.E.EL R11, desc[UR4][R10.64] ;  /* 0x000000040a0b7981 */ /* 0x000f22000c2e1900 */
[----:B-1----:R-:W-:-:S04]  /*01f0*/  IMAD.WIDE R4, R0, 0x4, R4 ;  /* 0x0000000400047825 */ /* 0x002fc800078e0204 */
[----:B--2---:R-:W-:-:S04]  /*0200*/  FADD R6, R6, 9.9999997473787516356e-06 ;  /* 0x3727c5ac06067421 */ /* 0x004fc80000000000 */
[----:B------:R-:W1:Y:S02]  /*0210*/  MUFU.SQRT R7, R6 ;  /* 0x0000000600077308 */ /* 0x000e640000002000 */
[C---:B-1----:R-:W-:Y:S02]  /*0220*/  FSETP.GT.AND P0, PT, R7.reuse, 8.50705917302346158658e+37, PT ;  /* 0x7e8000000700780b */ /* 0x042fe40003f04000 */
[----:B------:R-:W-:-:S11]  /*0230*/  FSETP.GEU.AND P1, PT, R7, 1.175494350822287508e-38, PT ;  /* 0x008000000700780b */ /* 0x000fd60003f2e000 */
[----:B------:R-:W-:-:S04]  /*0240*/  @P0 FMUL R7, R7, 0.25 ;  /* 0x3e80000007070820 */ /* 0x000fc80000400000 */
[----:B------:R-:W-:-:S06]  /*0250*/  @!P1 FMUL R7, R7, 16777216 ;  /* 0x4b80000007079820 */ /* 0x000fcc0000400000 */
[----:B------:R-:W1:Y:S01]  /*0260*/  MUFU.RCP R7, R7 ;  /* 0x0000000700077308 */ /* 0x000e620000001000 */
[----:B------:R-:W-:Y:S01]  /*0270*/  FSEL R14, R14, 1, P0 ;  /* 0x3f8000000e0e7808 */ /* 0x000fe20000000000 */
[----:B---3--:R-:W-:-:S04]  /*0280*/  FADD R2, R2, -R12 ;  /* 0x8000000c02027221 */ /* 0x008fc80000000000 */
[----:B------:R-:W-:Y:S01]  /*0290*/  @!P1 FMUL R14, R14, 16777216 ;  /* 0x4b8000000e0e9820 */ /* 0x000fe20000400000 */
[----:B------:R-:W-:-:S03]  /*02a0*/  FADD R3, R3, -R12 ;  /* 0x8000000c03037221 */ /* 0x000fc60000000000 */
[----:B-1----:R-:W-:-:S04]  /*02b0*/  FMUL R14, R7, R14 ;  /* 0x0000000e070e7220 */ /* 0x002fc80000400000 */
[-C--:B------:R-:W-:Y:S01]  /*02c0*/  FMUL R2, R2, R14.reuse ;  /* 0x0000000e02027220 */ /* 0x080fe20000400000 */
[----:B------:R-:W-:-:S03]  /*02d0*/  FMUL R14, R3, R14 ;  /* 0x0000000e030e7220 */ /* 0x000fc60000400000 */
[C-C-:B----4-:R-:W-:Y:S01]  /*02e0*/  FFMA R2, R8.reuse, R2, R11.reuse ;  /* 0x0000000208027223 */ /* 0x150fe2000000000b */
[----:B------:R-:W-:-:S04]  /*02f0*/  FFMA R14, R8, R14, R11 ;  /* 0x0000000e080e7223 */ /* 0x000fc8000000000b */
[----:B------:R-:W-:Y:S02]  /*0300*/  FSETP.GEU.AND P0, PT, R2, RZ, PT ;  /* 0x000000ff0200720b */ /* 0x000fe40003f0e000 */
[----:B------:R-:W-:Y:S02]  /*0310*/  FSETP.GEU.AND P1, PT, R14, RZ, PT ;  /* 0x000000ff0e00720b */ /* 0x000fe40003f2e000 */
[----:B------:R-:W-:Y:S02]  /*0320*/  FSEL R2, R2, RZ, P0 ;  /* 0x000000ff02027208 */ /* 0x000fe40000000000 */
[----:B------:R-:W-:-:S05]  /*0330*/  FSEL R3, R14, RZ, P1 ;  /* 0x000000ff0e037208 */ /* 0x000fca0000800000 */
[----:B------:R-:W-:Y:S01]  /*0340*/  STG.E.64 desc[UR4][R4.64], R2 ;  /* 0x0000000204007986 */ /* 0x000fe2000c101b04 */
[----:B------:R-:W-:Y:S05]  /*0350*/  EXIT ;  /* 0x000000000000794d */ /* 0x000fea0003800000 */
.L_x_0:
[----:B------:R-:W-:-:S00]  /*0360*/  BRA `(.L_x_0) ;  /* 0xfffffffc00fc7947 */ /* 0x000fc0000383ffff */
[----:B------:R-:W-:-:S00]  /*0370*/  NOP ;  /* 0x0000000000007918 */ /* 0x000fc00000000000 */
        /* <DEDUP_REMOVED lines=8> */
.L_x_1:


//--------------------- .nv.global.init           --------------------------
	.section	.nv.global.init,"aw",@progbits
.nv.global.init:
	.type		_$_str,@object
	.size		_$_str,(_$_str_$_2 - _$_str)
_$_str:
        /*0000*/ 	.byte	0x5f, 0x5f, 0x43, 0x55, 0x44, 0x41, 0x5f, 0x46, 0x54, 0x5a, 0x00
	.type		_$_str_$_2,@object
	.size		_$_str_$_2,(.L_1 - _$_str_$_2)
_$_str_$_2:
        /*000b*/ 	.byte	0x5f, 0x5f, 0x43, 0x55, 0x44, 0x41, 0x5f, 0x50, 0x52, 0x45, 0x43, 0x5f, 0x53, 0x51, 0x52, 0x54
        /*001b*/ 	.byte	0x00
.L_1:


//--------------------- .nv.constant0.triton_poi_fused__native_batch_norm_legit_no_training_relu_0 --------------------------
	.section	.nv.constant0.triton_poi_fused__native_batch_norm_legit_no_training_relu_0,"a",@progbits
	.sectionflags	@""
	.align	4
.nv.constant0.triton_poi_fused__native_batch_norm_legit_no_training_relu_0:
	.zero		580
